	.headerflags	@"EF_CUDA_TEXMODE_UNIFIED EF_CUDA_64BIT_ADDRESS EF_CUDA_ACCELERATORS EF_CUDA_SM90 EF_CUDA_VIRTUAL_SM(EF_CUDA_SM90)"
	.elftype	@"ET_EXEC"


//--------------------- .nv.info                  --------------------------
	.section	.nv.info,"",@"SHT_CUDA_INFO"
	.align	4


	//----- nvinfo : EIATTR_REGCOUNT
	.align		4
        /*0000*/ 	.byte	0x04, 0x2f
        /*0002*/ 	.short	(.L_3 - .L_2)
	.align		4
.L_2:
        /*0004*/ 	.word	index@(triton_poi_fused__native_batch_norm_legit_no_training_relu_8)
        /*0008*/ 	.word	0x00000028


	//----- nvinfo : EIATTR_MIN_STACK_SIZE
	.align		4
.L_3:
        /*000c*/ 	.byte	0x04, 0x12
        /*000e*/ 	.short	(.L_5 - .L_4)
	.align		4
.L_4:
        /*0010*/ 	.word	index@(triton_poi_fused__native_batch_norm_legit_no_training_relu_8)
        /*0014*/ 	.word	0x00000000


	//----- nvinfo : EIATTR_FRAME_SIZE
	.align		4
.L_5:
        /*0018*/ 	.byte	0x04, 0x11
        /*001a*/ 	.short	(.L_7 - .L_6)
	.align		4
.L_6:
        /*001c*/ 	.word	index@(triton_poi_fused__native_batch_norm_legit_no_training_relu_8)
        /*0020*/ 	.word	0x00000000


	//----- nvinfo : EIATTR_MIN_STACK_SIZE
	.align		4
.L_7:
        /*0024*/ 	.byte	0x04, 0x12
        /*0026*/ 	.short	(.L_9 - .L_8)
	.align		4
.L_8:
        /*0028*/ 	.word	index@(triton_poi_fused__native_batch_norm_legit_no_training_relu_8)
        /*002c*/ 	.word	0x00000000
.L_9:


//--------------------- .nv.info.triton_poi_fused__native_batch_norm_legit_no_training_relu_8 --------------------------
	.section	.nv.info.triton_poi_fused__native_batch_norm_legit_no_training_relu_8,"",@"SHT_CUDA_INFO"
	.sectionflags	@""
	.align	4


	//----- nvinfo : EIATTR_CUDA_API_VERSION
	.align		4
        /*0000*/ 	.byte	0x04, 0x37
        /*0002*/ 	.short	(.L_11 - .L_10)
.L_10:
        /*0004*/ 	.word	0x0000007c


	//----- nvinfo : EIATTR_KPARAM_INFO
	.align		4
.L_11:
        /*0008*/ 	.byte	0x04, 0x17
        /*000a*/ 	.short	(.L_13 - .L_12)
.L_12:
        /*000c*/ 	.word	0x00000000
        /*0010*/ 	.short	0x0007
        /*0012*/ 	.short	0x0034
        /*0014*/ 	.byte	0x00, 0xf0, 0x11, 0x00


	//----- nvinfo : EIATTR_KPARAM_INFO
	.align		4
.L_13:
        /*0018*/ 	.byte	0x04, 0x17
        /*001a*/ 	.short	(.L_15 - .L_14)
.L_14:
        /*001c*/ 	.word	0x00000000
        /*0020*/ 	.short	0x0006
        /*0022*/ 	.short	0x0030
        /*0024*/ 	.byte	0x00, 0xf0, 0x11, 0x00


	//----- nvinfo : EIATTR_KPARAM_INFO
	.align		4
.L_15:
        /*0028*/ 	.byte	0x04, 0x17
        /*002a*/ 	.short	(.L_17 - .L_16)
.L_16:
        /*002c*/ 	.word	0x00000000
        /*0030*/ 	.short	0x0005
        /*0032*/ 	.short	0x0028
        /*0034*/ 	.byte	0x00, 0xf4, 0x21, 0x00


	//----- nvinfo : EIATTR_KPARAM_INFO
	.align		4
.L_17:
        /*0038*/ 	.byte	0x04, 0x17
        /*003a*/ 	.short	(.L_19 - .L_18)
.L_18:
        /*003c*/ 	.word	0x00000000
        /*0040*/ 	.short	0x0004
        /*0042*/ 	.short	0x0020
        /*0044*/ 	.byte	0x00, 0xf4, 0x21, 0x00


	//----- nvinfo : EIATTR_KPARAM_INFO
	.align		4
.L_19:
        /*0048*/ 	.byte	0x04, 0x17
        /*004a*/ 	.short	(.L_21 - .L_20)
.L_20:
        /*004c*/ 	.word	0x00000000
        /*0050*/ 	.short	0x0003
        /*0052*/ 	.short	0x0018
        /*0054*/ 	.byte	0x00, 0xf4, 0x21, 0x00


	//----- nvinfo : EIATTR_KPARAM_INFO
	.align		4
.L_21:
        /*0058*/ 	.byte	0x04, 0x17
        /*005a*/ 	.short	(.L_23 - .L_22)
.L_22:
        /*005c*/ 	.word	0x00000000
        /*0060*/ 	.short	0x0002
        /*0062*/ 	.short	0x0010
        /*0064*/ 	.byte	0x00, 0xf4, 0x21, 0x00


	//----- nvinfo : EIATTR_KPARAM_INFO
	.align		4
.L_23:
        /*0068*/ 	.byte	0x04, 0x17
        /*006a*/ 	.short	(.L_25 - .L_24)
.L_24:
        /*006c*/ 	.word	0x00000000
        /*0070*/ 	.short	0x0001
        /*0072*/ 	.short	0x0008
        /*0074*/ 	.byte	0x00, 0xf4, 0x21, 0x00


	//----- nvinfo : EIATTR_KPARAM_INFO
	.align		4
.L_25:
        /*0078*/ 	.byte	0x04, 0x17
        /*007a*/ 	.short	(.L_27 - .L_26)
.L_26:
        /*007c*/ 	.word	0x00000000
        /*0080*/ 	.short	0x0000
        /*0082*/ 	.short	0x0000
        /*0084*/ 	.byte	0x00, 0xf4, 0x21, 0x00


	//----- nvinfo : EIATTR_SPARSE_MMA_MASK
	.align		4
.L_27:
        /*0088*/ 	.byte	0x03, 0x50
        /*008a*/ 	.short	0x0000


	//----- nvinfo : EIATTR_MAXREG_COUNT
	.align		4
        /*008c*/ 	.byte	0x03, 0x1b
        /*008e*/ 	.short	0x00ff


	//----- nvinfo : EIATTR_EXIT_INSTR_OFFSETS
	.align		4
        /*0090*/ 	.byte	0x04, 0x1c
        /*0092*/ 	.short	(.L_29 - .L_28)


	//   ....[0]....
.L_28:
        /*0094*/ 	.word	0x000019e0


	//   ....[1]....
        /*0098*/ 	.word	0x00001a20


	//----- nvinfo : EIATTR_REQNTID
	.align		4
.L_29:
        /*009c*/ 	.byte	0x04, 0x10
        /*009e*/ 	.short	(.L_31 - .L_30)
.L_30:
        /*00a0*/ 	.word	0x00000100
        /*00a4*/ 	.word	0x00000001
        /*00a8*/ 	.word	0x00000001


	//----- nvinfo : EIATTR_CBANK_PARAM_SIZE
	.align		4
.L_31:
        /*00ac*/ 	.byte	0x03, 0x19
        /*00ae*/ 	.short	0x0038


	//----- nvinfo : EIATTR_PARAM_CBANK
	.align		4
        /*00b0*/ 	.byte	0x04, 0x0a
        /*00b2*/ 	.short	(.L_33 - .L_32)
	.align		4
.L_32:
        /*00b4*/ 	.word	index@(.nv.constant0.triton_poi_fused__native_batch_norm_legit_no_training_relu_8)
        /*00b8*/ 	.short	0x0210
        /*00ba*/ 	.short	0x0038


	//----- nvinfo : EIATTR_SW_WAR
	.align		4
.L_33:
        /*00bc*/ 	.byte	0x04, 0x36
        /*00be*/ 	.short	(.L_35 - .L_34)
.L_34:
        /*00c0*/ 	.word	0x00000008
.L_35:


//--------------------- .nv.callgraph             --------------------------
	.section	.nv.callgraph,"",@"SHT_CUDA_CALLGRAPH"
	.align	4
	.sectionentsize	8
	.align		4
        /*0000*/ 	.word	0x00000000
	.align		4
        /*0004*/ 	.word	0xffffffff
	.align		4
        /*0008*/ 	.word	0x00000000
	.align		4
        /*000c*/ 	.word	0xfffffffe
	.align		4
        /*0010*/ 	.word	0x00000000
	.align		4
        /*0014*/ 	.word	0xfffffffd
	.align		4
        /*0018*/ 	.word	0x00000000
	.align		4
        /*001c*/ 	.word	0xfffffffc


//--------------------- .nv.constant4             --------------------------
	.section	.nv.constant4,"a",@progbits
	.align	8
	.align		8
.nv.constant4:
        /*0000*/ 	.dword	_$_str
	.align		8
        /*0008*/ 	.dword	_$_str_$_2


//--------------------- .text.triton_poi_fused__native_batch_norm_legit_no_training_relu_8 --------------------------
	.section	.text.triton_poi_fused__native_batch_norm_legit_no_training_relu_8,"ax",@progbits
	.sectionflags	@"SHF_BARRIERS=1"
	.align	128
        .global         triton_poi_fused__native_batch_norm_legit_no_training_relu_8
        .type           triton_poi_fused__native_batch_norm_legit_no_training_relu_8,@function
        .size           triton_poi_fused__native_batch_norm_legit_no_training_relu_8,(.L_x_1 - triton_poi_fused__native_batch_norm_legit_no_training_relu_8)
        .other          triton_poi_fused__native_batch_norm_legit_no_training_relu_8,@"STO_CUDA_ENTRY STV_DEFAULT"
triton_poi_fused__native_batch_norm_legit_no_training_relu_8:
.text.triton_poi_fused__native_batch_norm_legit_no_training_relu_8:
[----:B------:R-:W0:Y:S01]  /*0000*/  LDC R1, c[0x0][0x28] ;  /* 0x00000a00ff017b82 */ /* 0x000e220000000800 */
[----:B------:R-:W1:Y:S07]  /*0010*/  S2R R2, SR_TID.X ;  /* 0x0000000000027919 */ /* 0x000e6e0000002100 */
[----:B------:R-:W2:Y:S01]  /*0020*/  S2UR UR4, SR_CTAID.Y ;  /* 0x00000000000479c3 */ /* 0x000ea20000002600 */
[----:B------:R-:W-:Y:S02]  /*0030*/  CS2R R10, SRZ ;  /* 0x00000000000a7805 */ /* 0x000fe4000001ff00 */
[----:B------:R-:W-:Y:S01]  /*0040*/  CS2R R12, SRZ ;  /* 0x00000000000c7805 */ /* 0x000fe2000001ff00 */
[----:B------:R-:W3:Y:S01]  /*0050*/  S2R R3, SR_CTAID.X ;  /* 0x0000000000037919 */ /* 0x000ee20000002500 */
[----:B------:R-:W-:-:S02]  /*0060*/  CS2R R14, SRZ ;  /* 0x00000000000e7805 */ /* 0x000fc4000001ff00 */
[----:B------:R-:W-:Y:S01]  /*0070*/  CS2R R16, SRZ ;  /* 0x0000000000107805 */ /* 0x000fe2000001ff00 */
[----:B------:R-:W-:Y:S01]  /*0080*/  ULDC.64 UR20, c[0x0][0x208] ;  /* 0x0000820000147ab9 */ /* 0x000fe20000000a00 */
[----:B------:R-:W4:Y:S08]  /*0090*/  LDC.64 R24, c[0x0][0x220] ;  /* 0x00008800ff187b82 */ /* 0x000f300000000a00 */
[----:B------:R-:W5:Y:S01]  /*00a0*/  LDC.64 R36, c[0x0][0x210] ;  /* 0x00008400ff247b82 */ /* 0x000f620000000a00 */
[----:B--2---:R-:W-:-:S07]  /*00b0*/  USHF.L.U32 UR5, UR4, 0x4, URZ ;  /* 0x0000000404057899 */ /* 0x004fce000800063f */
[----:B------:R-:W2:Y:S01]  /*00c0*/  LDC.64 R18, c[0x0][0x218] ;  /* 0x00008600ff127b82 */ /* 0x000ea20000000a00 */
[----:B------:R-:W-:-:S04]  /*00d0*/  USHF.R.S32.HI UR4, URZ, 0x1b, UR4 ;  /* 0x0000001b3f047899 */ /* 0x000fc80008011404 */
[----:B------:R-:W-:Y:S01]  /*00e0*/  USGXT UR4, UR4, 0x1 ;  /* 0x000000010404789a */ /* 0x000fe20008000200 */
[----:B-1----:R-:W-:Y:S02]  /*00f0*/  SHF.L.U32 R0, R2, 0x2, RZ ;  /* 0x0000000202007819 */ /* 0x002fe400000006ff */
[----:B------:R-:W-:-:S04]  /*0100*/  MOV R5, UR5 ;  /* 0x0000000500057c02 */ /* 0x000fc80008000f00 */
[----:B------:R-:W-:Y:S02]  /*0110*/  LOP3.LUT R32, R5, 0xc, R0, 0xf8, !PT ;  /* 0x0000000c05207812 */ /* 0x000fe400078ef800 */
[----:B------:R-:W-:Y:S02]  /*0120*/  MOV R5, UR4 ;  /* 0x0000000400057c02 */ /* 0x000fe40008000f00 */
[----:B------:R-:W-:Y:S02]  /*0130*/  SHF.R.U32.HI R0, RZ, 0x2, R2 ;  /* 0x00000002ff007819 */ /* 0x000fe40000011602 */
[----:B------:R-:W-:Y:S02]  /*0140*/  LEA.HI R5, R5, R32, RZ, 0x8 ;  /* 0x0000002005057211 */ /* 0x000fe400078f40ff */
[----:B------:R-:W-:Y:S02]  /*0150*/  SGXT.U32 R0, R0, 0x6 ;  /* 0x000000060000781a */ /* 0x000fe40000000000 */
[----:B------:R-:W-:-:S02]  /*0160*/  LOP3.LUT R7, R5, 0xffffff00, RZ, 0xc0, !PT ;  /* 0xffffff0005077812 */ /* 0x000fc400078ec0ff */
[----:B---3--:R-:W-:Y:S02]  /*0170*/  PRMT R4, R0, 0x6540, R3 ;  /* 0x0000654000047816 */ /* 0x008fe40000000003 */
[----:B------:R-:W-:Y:S02]  /*0180*/  IADD3 R32, R32, -R7, RZ ;  /* 0x8000000720207210 */ /* 0x000fe40007ffe0ff */
[----:B------:R-:W-:Y:S02]  /*0190*/  SHF.R.S32.HI R7, RZ, 0x8, R5 ;  /* 0x00000008ff077819 */ /* 0x000fe40000011405 */
[C---:B------:R-:W-:Y:S02]  /*01a0*/  LOP3.LUT R5, R4.reuse, 0x40, RZ, 0xfc, !PT ;  /* 0x0000004004057812 */ /* 0x040fe400078efcff */
[C---:B------:R-:W-:Y:S01]  /*01b0*/  LOP3.LUT R6, R4.reuse, 0x80, RZ, 0xfc, !PT ;  /* 0x0000008004067812 */ /* 0x040fe200078efcff */
[----:B------:R-:W-:Y:S01]  /*01c0*/  IMAD R8, R7, 0x3c100, R32 ;  /* 0x0003c10007087824 */ /* 0x000fe200078e0220 */
[----:B------:R-:W-:-:S02]  /*01d0*/  LOP3.LUT R7, R4, 0xc0, RZ, 0xfc, !PT ;  /* 0x000000c004077812 */ /* 0x000fc400078efcff */
[----:B------:R-:W-:Y:S01]  /*01e0*/  ISETP.GE.AND P0, PT, R4, 0x3c1, PT ;  /* 0x000003c10400780c */ /* 0x000fe20003f06270 */
[----:B----4-:R-:W-:Y:S01]  /*01f0*/  IMAD.WIDE R24, R32, 0x4, R24 ;  /* 0x0000000420187825 */ /* 0x010fe200078e0218 */
[C---:B------:R-:W-:Y:S02]  /*0200*/  ISETP.GE.AND P1, PT, R5.reuse, 0x3c1, PT ;  /* 0x000003c10500780c */ /* 0x040fe40003f26270 */
[----:B------:R-:W-:Y:S01]  /*0210*/  ISETP.GE.AND P2, PT, R6, 0x3c1, PT ;  /* 0x000003c10600780c */ /* 0x000fe20003f46270 */
[----:B--2---:R-:W-:Y:S01]  /*0220*/  IMAD.WIDE R20, R32, 0x4, R18 ;  /* 0x0000000420147825 */ /* 0x004fe200078e0212 */
[-C--:B------:R-:W-:Y:S02]  /*0230*/  LEA R29, R4, R8.reuse, 0x8 ;  /* 0x00000008041d7211 */ /* 0x080fe400078e40ff */
[----:B------:R-:W-:Y:S02]  /*0240*/  CS2R R18, SRZ ;  /* 0x0000000000127805 */ /* 0x000fe4000001ff00 */
[-C--:B------:R-:W-:Y:S01]  /*0250*/  LEA R31, R5, R8.reuse, 0x8 ;  /* 0x00000008051f7211 */ /* 0x080fe200078e40ff */
[----:B------:R-:W2:Y:S01]  /*0260*/  LDG.E.EL.128 R24, desc[UR20][R24.64] ;  /* 0x0000001418187981 */ /* 0x000ea2000c2e1d00 */
[-C--:B------:R-:W-:Y:S01]  /*0270*/  LEA R35, R6, R8.reuse, 0x8 ;  /* 0x0000000806237211 */ /* 0x080fe200078e40ff */
[--C-:B-----5:R-:W-:Y:S01]  /*0280*/  IMAD.WIDE R28, R29, 0x4, R36.reuse ;  /* 0x000000041d1c7825 */ /* 0x120fe200078e0224 */
[C---:B------:R-:W-:Y:S01]  /*0290*/  ISETP.GE.AND P3, PT, R7.reuse, 0x3c1, PT ;  /* 0x000003c10700780c */ /* 0x040fe20003f66270 */
[----:B------:R-:W3:Y:S01]  /*02a0*/  LDG.E.EL.128 R20, desc[UR20][R20.64] ;  /* 0x0000001414147981 */ /* 0x000ee2000c2e1d00 */
[----:B------:R-:W-:Y:S01]  /*02b0*/  LEA R5, R7, R8, 0x8 ;  /* 0x0000000807057211 */ /* 0x000fe200078e40ff */
[----:B------:R-:W-:Y:S01]  /*02c0*/  IMAD.WIDE R30, R31, 0x4, R36 ;  /* 0x000000041f1e7825 */ /* 0x000fe200078e0224 */
[----:B------:R-:W-:-:S02]  /*02d0*/  CS2R R6, SRZ ;  /* 0x0000000000067805 */ /* 0x000fc4000001ff00 */
[----:B------:R-:W-:Y:S01]  /*02e0*/  CS2R R8, SRZ ;  /* 0x0000000000087805 */ /* 0x000fe2000001ff00 */
[----:B------:R-:W-:-:S04]  /*02f0*/  IMAD.WIDE R34, R35, 0x4, R36 ;  /* 0x0000000423227825 */ /* 0x000fc800078e0224 */
[----:B------:R-:W-:Y:S01]  /*0300*/  IMAD.WIDE R36, R5, 0x4, R36 ;  /* 0x0000000405247825 */ /* 0x000fe200078e0224 */
[----:B------:R-:W-:Y:S01]  /*0310*/  CS2R R4, SRZ ;  /* 0x0000000000047805 */ /* 0x000fe2000001ff00 */
[----:B------:R1:W3:Y:S04]  /*0320*/  @!P1 LDG.E.EL.128 R8, desc[UR20][R30.64] ;  /* 0x000000141e089981 */ /* 0x0002e8000c2e1d00 */
[----:B------:R-:W4:Y:S04]  /*0330*/  @!P2 LDG.E.EL.128 R12, desc[UR20][R34.64] ;  /* 0x00000014220ca981 */ /* 0x000f28000c2e1d00 */
[----:B------:R5:W4:Y:S01]  /*0340*/  @!P0 LDG.E.EL.128 R4, desc[UR20][R28.64] ;  /* 0x000000141c048981 */ /* 0x000b22000c2e1d00 */
[----:B-1----:R-:W1:Y:S03]  /*0350*/  LDC.64 R30, c[0x0][0x230] ;  /* 0x00008c00ff1e7b82 */ /* 0x002e660000000a00 */
[----:B------:R-:W4:Y:S05]  /*0360*/  @!P3 LDG.E.EL.128 R16, desc[UR20][R36.64] ;  /* 0x000000142410b981 */ /* 0x000f2a000c2e1d00 */
[----:B0----5:R-:W0:Y:S02]  /*0370*/  LDC.64 R28, c[0x0][0x228] ;  /* 0x00008a00ff1c7b82 */ /* 0x021e240000000a00 */
[----:B0-----:R-:W-:-:S04]  /*0380*/  IMAD.WIDE R28, R32, 0x4, R28 ;  /* 0x00000004201c7825 */ /* 0x001fc800078e021c */
[----:B-1----:R-:W-:Y:S02]  /*0390*/  IMAD.WIDE R32, R32, 0x4, R30 ;  /* 0x0000000420207825 */ /* 0x002fe400078e021e */
[----:B------:R-:W5:Y:S04]  /*03a0*/  LDG.E.EL.128 R28, desc[UR20][R28.64] ;  /* 0x000000141c1c7981 */ /* 0x000f68000c2e1d00 */
[----:B------:R-:W5:Y:S01]  /*03b0*/  LDG.E.EL.128 R32, desc[UR20][R32.64] ;  /* 0x0000001420207981 */ /* 0x000f62000c2e1d00 */
[----:B------:R-:W-:Y:S02]  /*03c0*/  UIADD3 UR9, UR5, 0xe, URZ ;  /* 0x0000000e05097890 */ /* 0x000fe4000fffe03f */
[----:B------:R-:W-:Y:S02]  /*03d0*/  UIADD3 UR12, UR5, 0xd, URZ ;  /* 0x0000000d050c7890 */ /* 0x000fe4000fffe03f */
[----:B------:R-:W-:-:S02]  /*03e0*/  ULEA.HI UR11, UR4, UR9, URZ, 0x8 ;  /* 0x00000009040b7291 */ /* 0x000fc4000f8f403f */
[----:B------:R-:W-:Y:S02]  /*03f0*/  ULEA.HI UR13, UR4, UR12, URZ, 0x8 ;  /* 0x0000000c040d7291 */ /* 0x000fe4000f8f403f */
[----:B------:R-:W-:Y:S02]  /*0400*/  ULOP3.LUT UR25, UR11, 0xffffff00, URZ, 0xc0, !UPT ;  /* 0xffffff000b197892 */ /* 0x000fe4000f8ec03f */
[----:B------:R-:W-:Y:S02]  /*0410*/  USHF.R.S32.HI UR11, URZ, 0x8, UR11 ;  /* 0x000000083f0b7899 */ /* 0x000fe4000801140b */
[----:B------:R-:W-:Y:S02]  /*0420*/  UIADD3 UR14, UR5, 0xc, URZ ;  /* 0x0000000c050e7890 */ /* 0x000fe4000fffe03f */
[----:B------:R-:W-:Y:S02]  /*0430*/  UIADD3 UR25, UR9, -UR25, URZ ;  /* 0x8000001909197290 */ /* 0x000fe4000fffe03f */
[----:B------:R-:W-:-:S02]  /*0440*/  ULOP3.LUT UR26, UR13, 0xffffff00, URZ, 0xc0, !UPT ;  /* 0xffffff000d1a7892 */ /* 0x000fc4000f8ec03f */
[----:B------:R-:W-:Y:S02]  /*0450*/  USHF.R.S32.HI UR13, URZ, 0x8, UR13 ;  /* 0x000000083f0d7899 */ /* 0x000fe4000801140d */
[----:B------:R-:W-:Y:S02]  /*0460*/  UIADD3 UR26, UR12, -UR26, URZ ;  /* 0x8000001a0c1a7290 */ /* 0x000fe4000fffe03f */
[----:B------:R-:W-:-:S04]  /*0470*/  UIADD3 UR15, UR5, 0xb, URZ ;  /* 0x0000000b050f7890 */ /* 0x000fc8000fffe03f */
[----:B------:R-:W-:Y:S02]  /*0480*/  ULEA.HI UR12, UR4, UR15, URZ, 0x8 ;  /* 0x0000000f040c7291 */ /* 0x000fe4000f8f403f */
[----:B------:R-:W-:Y:S02]  /*0490*/  UIADD3 UR17, UR5, 0x9, URZ ;  /* 0x0000000905117890 */ /* 0x000fe4000fffe03f */
[----:B------:R-:W-:Y:S02]  /*04a0*/  UIADD3 UR18, UR5, 0x8, URZ ;  /* 0x0000000805127890 */ /* 0x000fe4000fffe03f */
[----:B------:R-:W-:Y:S02]  /*04b0*/  ULEA.HI UR17, UR4, UR17, URZ, 0x8 ;  /* 0x0000001104117291 */ /* 0x000fe4000f8f403f */
[----:B------:R-:W-:Y:S02]  /*04c0*/  ULEA.HI UR18, UR4, UR18, URZ, 0x8 ;  /* 0x0000001204127291 */ /* 0x000fe4000f8f403f */
[----:B------:R-:W-:-:S02]  /*04d0*/  UIADD3 UR27, UR5, 0x9, URZ ;  /* 0x00000009051b7890 */ /* 0x000fc4000fffe03f */
[----:B------:R-:W-:Y:S02]  /*04e0*/  UIADD3 UR28, UR5, 0x8, URZ ;  /* 0x00000008051c7890 */ /* 0x000fe4000fffe03f */
[----:B------:R-:W-:Y:S02]  /*04f0*/  UIADD3 UR16, UR5, 0xa, URZ ;  /* 0x0000000a05107890 */ /* 0x000fe4000fffe03f */
[----:B------:R-:W-:Y:S02]  /*0500*/  UIADD3 UR19, UR5, 0x7, URZ ;  /* 0x0000000705137890 */ /* 0x000fe4000fffe03f */
[----:B------:R-:W-:Y:S02]  /*0510*/  UIADD3 UR22, UR5, 0x6, URZ ;  /* 0x0000000605167890 */ /* 0x000fe4000fffe03f */
[----:B------:R-:W-:Y:S02]  /*0520*/  ULEA.HI UR19, UR4, UR19, URZ, 0x8 ;  /* 0x0000001304137291 */ /* 0x000fe4000f8f403f */
[----:B------:R-:W-:-:S02]  /*0530*/  UIADD3 UR29, UR5, 0x7, URZ ;  /* 0x00000007051d7890 */ /* 0x000fc4000fffe03f */
[----:B------:R-:W-:Y:S02]  /*0540*/  ULEA.HI UR22, UR4, UR22, URZ, 0x8 ;  /* 0x0000001604167291 */ /* 0x000fe4000f8f403f */
[----:B------:R-:W-:Y:S02]  /*0550*/  UIADD3 UR10, UR5, 0x6, URZ ;  /* 0x00000006050a7890 */ /* 0x000fe4000fffe03f */
[----:B------:R-:W-:-:S04]  /*0560*/  UIADD3 UR23, UR5, 0x5, URZ ;  /* 0x0000000505177890 */ /* 0x000fc8000fffe03f */
[----:B------:R-:W-:Y:S02]  /*0570*/  ULEA.HI UR23, UR4, UR23, URZ, 0x8 ;  /* 0x0000001704177291 */ /* 0x000fe4000f8f403f */
[----:B------:R-:W-:Y:S02]  /*0580*/  UIADD3 UR8, UR5, 0x5, URZ ;  /* 0x0000000505087890 */ /* 0x000fe4000fffe03f */
[----:B------:R-:W-:Y:S02]  /*0590*/  UIADD3 UR24, UR5, 0x4, URZ ;  /* 0x0000000405187890 */ /* 0x000fe4000fffe03f */
[----:B------:R-:W-:Y:S02]  /*05a0*/  UIADD3 UR6, UR5, 0x3, URZ ;  /* 0x0000000305067890 */ /* 0x000fe4000fffe03f */
[----:B------:R-:W-:Y:S02]  /*05b0*/  ULEA.HI UR24, UR4, UR24, URZ, 0x8 ;  /* 0x0000001804187291 */ /* 0x000fe4000f8f403f */
[----:B------:R-:W-:Y:S01]  /*05c0*/  UIADD3 UR7, UR5, 0x4, URZ ;  /* 0x0000000405077890 */ /* 0x000fe2000fffe03f */
[----:B--2---:R-:W-:Y:S01]  /*05d0*/  FADD R25, R25, 9.9999997473787516356e-06 ;  /* 0x3727c5ac19197421 */ /* 0x004fe20000000000 */
[----:B------:R-:W-:Y:S01]  /*05e0*/  FADD R24, R24, 9.9999997473787516356e-06 ;  /* 0x3727c5ac18187421 */ /* 0x000fe20000000000 */
[C---:B---3--:R-:W-:Y:S01]  /*05f0*/  FADD R8, -R20.reuse, R8 ;  /* 0x0000000814087221 */ /* 0x048fe20000000100 */
[C---:B----4-:R-:W-:Y:S01]  /*0600*/  FADD R12, -R20.reuse, R12 ;  /* 0x0000000c140c7221 */ /* 0x050fe20000000100 */
[C---:B------:R-:W-:Y:S01]  /*0610*/  FADD R4, -R20.reuse, R4 ;  /* 0x0000000414047221 */ /* 0x040fe20000000100 */
[----:B------:R-:W-:-:S02]  /*0620*/  FADD R16, -R20, R16 ;  /* 0x0000001014107221 */ /* 0x000fc40000000100 */
[----:B------:R-:W0:Y:S08]  /*0630*/  MUFU.SQRT R20, R25 ;  /* 0x0000001900147308 */ /* 0x000e300000002000 */
[----:B------:R-:W1:Y:S01]  /*0640*/  MUFU.SQRT R24, R24 ;  /* 0x0000001800187308 */ /* 0x000e620000002000 */
[C---:B0-----:R-:W-:Y:S02]  /*0650*/  FSETP.GT.AND P1, PT, R20.reuse, 8.50705917302346158658e+37, PT ;  /* 0x7e8000001400780b */ /* 0x041fe40003f24000 */
[----:B------:R-:W-:-:S02]  /*0660*/  FSETP.GEU.AND P3, PT, R20, 1.175494350822287508e-38, PT ;  /* 0x008000001400780b */ /* 0x000fc40003f6e000 */
[C---:B-1----:R-:W-:Y:S02]  /*0670*/  FSETP.GT.AND P0, PT, R24.reuse, 8.50705917302346158658e+37, PT ;  /* 0x7e8000001800780b */ /* 0x042fe40003f04000 */
[----:B------:R-:W-:-:S07]  /*0680*/  FSETP.GEU.AND P2, PT, R24, 1.175494350822287508e-38, PT ;  /* 0x008000001800780b */ /* 0x000fce0003f4e000 */
[----:B------:R-:W-:Y:S01]  /*0690*/  @P1 FMUL R20, R20, 0.25 ;  /* 0x3e80000014141820 */ /* 0x000fe20000400000 */
[C---:B------:R-:W-:Y:S01]  /*06a0*/  FADD R5, -R21.reuse, R5 ;  /* 0x0000000515057221 */ /* 0x040fe20000000100 */
[C---:B------:R-:W-:Y:S01]  /*06b0*/  FADD R9, -R21.reuse, R9 ;  /* 0x0000000915097221 */ /* 0x040fe20000000100 */
[C---:B------:R-:W-:Y:S01]  /*06c0*/  FADD R13, -R21.reuse, R13 ;  /* 0x0000000d150d7221 */ /* 0x040fe20000000100 */
[----:B------:R-:W-:Y:S01]  /*06d0*/  FADD R17, -R21, R17 ;  /* 0x0000001115117221 */ /* 0x000fe20000000100 */
[----:B------:R-:W-:Y:S01]  /*06e0*/  @!P3 FMUL R20, R20, 16777216 ;  /* 0x4b8000001414b820 */ /* 0x000fe20000400000 */
[----:B------:R-:W-:-:S03]  /*06f0*/  HFMA2.MMA R21, -RZ, RZ, 1.625, 0 ;  /* 0x3e800000ff157435 */ /* 0x000fc600000001ff */
[----:B------:R-:W0:Y:S01]  /*0700*/  MUFU.RCP R37, R20 ;  /* 0x0000001400257308 */ /* 0x000e220000001000 */
[----:B------:R-:W-:Y:S01]  /*0710*/  @P0 FMUL R24, R24, 0.25 ;  /* 0x3e80000018180820 */ /* 0x000fe20000400000 */
[C---:B------:R-:W-:Y:S01]  /*0720*/  FADD R6, -R22.reuse, R6 ;  /* 0x0000000616067221 */ /* 0x040fe20000000100 */
[C---:B------:R-:W-:Y:S01]  /*0730*/  FADD R10, -R22.reuse, R10 ;  /* 0x0000000a160a7221 */ /* 0x040fe20000000100 */
[C---:B------:R-:W-:Y:S01]  /*0740*/  FADD R14, -R22.reuse, R14 ;  /* 0x0000000e160e7221 */ /* 0x040fe20000000100 */
[----:B------:R-:W-:Y:S01]  /*0750*/  FADD R18, -R22, R18 ;  /* 0x0000001216127221 */ /* 0x000fe20000000100 */
[----:B------:R-:W-:Y:S01]  /*0760*/  @!P2 FMUL R24, R24, 16777216 ;  /* 0x4b8000001818a820 */ /* 0x000fe20000400000 */
[----:B------:R-:W-:-:S03]  /*0770*/  FSEL R22, R21, 1, P1 ;  /* 0x3f80000015167808 */ /* 0x000fc60000800000 */
[----:B------:R-:W1:Y:S02]  /*0780*/  MUFU.RCP R25, R24 ;  /* 0x0000001800197308 */ /* 0x000e640000001000 */
[----:B------:R-:W-:-:S04]  /*0790*/  @!P3 FMUL R22, R22, 16777216 ;  /* 0x4b8000001616b820 */ /* 0x000fc80000400000 */
[----:B0-----:R-:W-:Y:S01]  /*07a0*/  FMUL R37, R37, R22 ;  /* 0x0000001625257220 */ /* 0x001fe20000400000 */
[----:B------:R-:W-:-:S05]  /*07b0*/  FSEL R22, R21, 1, P0 ;  /* 0x3f80000015167808 */ /* 0x000fca0000000000 */
[----:B------:R-:W-:Y:S01]  /*07c0*/  @!P2 FMUL R22, R22, 16777216 ;  /* 0x4b8000001616a820 */ /* 0x000fe20000400000 */
[----:B------:R-:W-:-:S03]  /*07d0*/  FADD R26, R26, 9.9999997473787516356e-06 ;  /* 0x3727c5ac1a1a7421 */ /* 0x000fc60000000000 */
[----:B-1----:R-:W-:Y:S01]  /*07e0*/  FMUL R25, R25, R22 ;  /* 0x0000001619197220 */ /* 0x002fe20000400000 */
[----:B------:R-:W-:-:S03]  /*07f0*/  FMUL R22, R37, R13 ;  /* 0x0000000d25167220 */ /* 0x000fc60000400000 */
[----:B------:R-:W-:Y:S02]  /*0800*/  FMUL R13, R25, R16 ;  /* 0x00000010190d7220 */ /* 0x000fe40000400000 */
[----:B------:R-:W0:Y:S01]  /*0810*/  MUFU.SQRT R16, R26 ;  /* 0x0000001a00107308 */ /* 0x000e220000002000 */
[C---:B------:R-:W-:Y:S01]  /*0820*/  FMUL R20, R37.reuse, R17 ;  /* 0x0000001125147220 */ /* 0x040fe20000400000 */
[----:B------:R-:W-:Y:S01]  /*0830*/  FMUL R36, R37, R9 ;  /* 0x0000000925247220 */ /* 0x000fe20000400000 */
[C---:B------:R-:W-:Y:S01]  /*0840*/  FMUL R9, R25.reuse, R12 ;  /* 0x0000000c19097220 */ /* 0x040fe20000400000 */
[C---:B------:R-:W-:Y:S01]  /*0850*/  FMUL R17, R25.reuse, R8 ;  /* 0x0000000819117220 */ /* 0x040fe20000400000 */
[----:B------:R-:W-:Y:S01]  /*0860*/  FMUL R25, R25, R4 ;  /* 0x0000000419197220 */ /* 0x000fe20000400000 */
[----:B------:R-:W-:Y:S01]  /*0870*/  MOV R24, UR11 ;  /* 0x0000000b00187c02 */ /* 0x000fe20008000f00 */
[C-C-:B-----5:R-:W-:Y:S01]  /*0880*/  FFMA R9, R28.reuse, R9, R32.reuse ;  /* 0x000000091c097223 */ /* 0x160fe20000000020 */
[C-C-:B------:R-:W-:Y:S01]  /*0890*/  FFMA R4, R28.reuse, R17, R32.reuse ;  /* 0x000000111c047223 */ /* 0x140fe20000000020 */
[C-C-:B------:R-:W-:Y:S01]  /*08a0*/  FFMA R8, R28.reuse, R25, R32.reuse ;  /* 0x000000191c087223 */ /* 0x140fe20000000020 */
[----:B------:R-:W-:Y:S01]  /*08b0*/  ULEA.HI UR11, UR4, UR14, URZ, 0x8 ;  /* 0x0000000e040b7291 */ /* 0x000fe2000f8f403f */
[----:B------:R-:W-:Y:S01]  /*08c0*/  FFMA R28, R28, R13, R32 ;  /* 0x0000000d1c1c7223 */ /* 0x000fe20000000020 */
[----:B0-----:R-:W-:-:S02]  /*08d0*/  FSETP.GT.AND P0, PT, R16, 8.50705917302346158658e+37, PT ;  /* 0x7e8000001000780b */ /* 0x001fc40003f04000 */
[----:B------:R-:W-:Y:S02]  /*08e0*/  FSETP.GEU.AND P1, PT, R16, 1.175494350822287508e-38, PT ;  /* 0x008000001000780b */ /* 0x000fe40003f2e000 */
[----:B------:R-:W-:Y:S02]  /*08f0*/  PRMT R13, R2, 0x6540, R3 ;  /* 0x00006540020d7816 */ /* 0x000fe40000000003 */
[----:B------:R-:W-:Y:S02]  /*0900*/  MOV R12, UR25 ;  /* 0x00000019000c7c02 */ /* 0x000fe40008000f00 */
[----:B------:R-:W-:Y:S01]  /*0910*/  MOV R17, UR13 ;  /* 0x0000000d00117c02 */ /* 0x000fe20008000f00 */
[----:B------:R-:W-:Y:S02]  /*0920*/  ULOP3.LUT UR13, UR11, 0xffffff00, URZ, 0xc0, !UPT ;  /* 0xffffff000b0d7892 */ /* 0x000fe4000f8ec03f */
[----:B------:R-:W-:Y:S01]  /*0930*/  IMAD R3, R12, 0x3c1, R13 ;  /* 0x000003c10c037824 */ /* 0x000fe200078e020d */
[----:B------:R-:W-:Y:S01]  /*0940*/  MOV R12, UR26 ;  /* 0x0000001a000c7c02 */ /* 0x000fe20008000f00 */
[----:B------:R-:W-:Y:S01]  /*0950*/  UIADD3 UR14, UR14, -UR13, URZ ;  /* 0x8000000d0e0e7290 */ /* 0x000fe2000fffe03f */
[----:B------:R-:W-:-:S03]  /*0960*/  @P0 FMUL R16, R16, 0.25 ;  /* 0x3e80000010100820 */ /* 0x000fc60000400000 */
[--C-:B------:R-:W-:Y:S02]  /*0970*/  IMAD R12, R12, 0x3c1, R13.reuse ;  /* 0x000003c10c0c7824 */ /* 0x100fe400078e020d */
[----:B------:R-:W-:Y:S01]  /*0980*/  @!P1 FMUL R16, R16, 16777216 ;  /* 0x4b80000010109820 */ /* 0x000fe20000400000 */
[----:B------:R-:W-:Y:S01]  /*0990*/  MOV R26, UR14 ;  /* 0x0000000e001a7c02 */ /* 0x000fe20008000f00 */
[----:B------:R-:W-:Y:S01]  /*09a0*/  FADD R27, R27, 9.9999997473787516356e-06 ;  /* 0x3727c5ac1b1b7421 */ /* 0x000fe20000000000 */
[----:B------:R-:W-:Y:S02]  /*09b0*/  IMAD R12, R17, 0xf0400, R12 ;  /* 0x000f0400110c7824 */ /* 0x000fe400078e020c */
[----:B------:R0:W1:Y:S01]  /*09c0*/  MUFU.RCP R17, R16 ;  /* 0x0000001000117308 */ /* 0x0000620000001000 */
[----:B------:R-:W-:Y:S01]  /*09d0*/  USHF.R.S32.HI UR11, URZ, 0x8, UR11 ;  /* 0x000000083f0b7899 */ /* 0x000fe2000801140b */
[----:B0-----:R-:W-:-:S06]  /*09e0*/  IMAD R16, R26, 0x3c1, R13 ;  /* 0x000003c11a107824 */ /* 0x001fcc00078e020d */
[----:B------:R-:W0:Y:S01]  /*09f0*/  MUFU.SQRT R26, R27 ;  /* 0x0000001b001a7308 */ /* 0x000e220000002000 */
[----:B------:R-:W-:Y:S01]  /*0a00*/  IMAD R3, R24, 0xf0400, R3 ;  /* 0x000f040018037824 */ /* 0x000fe200078e0203 */
[----:B------:R-:W-:Y:S01]  /*0a10*/  ULOP3.LUT UR14, UR12, 0xffffff00, URZ, 0xc0, !UPT ;  /* 0xffffff000c0e7892 */ /* 0x000fe2000f8ec03f */
[----:B------:R-:W-:Y:S01]  /*0a20*/  FSEL R24, R21, 1, P0 ;  /* 0x3f80000015187808 */ /* 0x000fe20000000000 */
[----:B------:R-:W-:Y:S01]  /*0a30*/  USHF.R.S32.HI UR12, URZ, 0x8, UR12 ;  /* 0x000000083f0c7899 */ /* 0x000fe2000801140c */
[----:B------:R-:W-:Y:S01]  /*0a40*/  MOV R25, UR11 ;  /* 0x0000000b00197c02 */ /* 0x000fe20008000f00 */
[----:B------:R-:W-:Y:S02]  /*0a50*/  UIADD3 UR14, UR15, -UR14, URZ ;  /* 0x8000000e0f0e7290 */ /* 0x000fe4000fffe03f */
[----:B------:R-:W-:Y:S01]  /*0a60*/  @!P1 FMUL R24, R24, 16777216 ;  /* 0x4b80000018189820 */ /* 0x000fe20000400000 */
[----:B------:R-:W-:Y:S01]  /*0a70*/  ULOP3.LUT UR11, UR17, 0xffffff00, URZ, 0xc0, !UPT ;  /* 0xffffff00110b7892 */ /* 0x000fe2000f8ec03f */
[----:B------:R-:W-:Y:S01]  /*0a80*/  IMAD R16, R25, 0xf0400, R16 ;  /* 0x000f040019107824 */ /* 0x000fe200078e0210 */
[----:B------:R-:W-:Y:S01]  /*0a90*/  MOV R32, UR12 ;  /* 0x0000000c00207c02 */ /* 0x000fe20008000f00 */
[----:B-1----:R-:W-:Y:S01]  /*0aa0*/  FMUL R25, R17, R24 ;  /* 0x0000001811197220 */ /* 0x002fe20000400000 */
[C---:B0-----:R-:W-:Y:S01]  /*0ab0*/  FSETP.GT.AND P0, PT, R26.reuse, 8.50705917302346158658e+37, PT ;  /* 0x7e8000001a00780b */ /* 0x041fe20003f04000 */
[----:B------:R-:W-:Y:S01]  /*0ac0*/  FMUL R5, R37, R5 ;  /* 0x0000000525057220 */ /* 0x000fe20000400000 */
[----:B------:R-:W-:Y:S01]  /*0ad0*/  MOV R24, UR14 ;  /* 0x0000000e00187c02 */ /* 0x000fe20008000f00 */
[----:B------:R-:W-:Y:S01]  /*0ae0*/  ULOP3.LUT UR12, UR18, 0xffffff00, URZ, 0xc0, !UPT ;  /* 0xffffff00120c7892 */ /* 0x000fe2000f8ec03f */
[----:B------:R-:W-:Y:S01]  /*0af0*/  FSETP.GEU.AND P1, PT, R26, 1.175494350822287508e-38, PT ;  /* 0x008000001a00780b */ /* 0x000fe20003f2e000 */
[----:B------:R-:W-:Y:S01]  /*0b00*/  UIADD3 UR11, UR27, -UR11, URZ ;  /* 0x8000000b1b0b7290 */ /* 0x000fe2000fffe03f */
[C-C-:B------:R-:W-:Y:S01]  /*0b10*/  FFMA R5, R29.reuse, R5, R33.reuse ;  /* 0x000000051d057223 */ /* 0x140fe20000000021 */
[C-C-:B------:R-:W-:Y:S01]  /*0b20*/  FFMA R36, R29.reuse, R36, R33.reuse ;  /* 0x000000241d247223 */ /* 0x140fe20000000021 */
[C-C-:B------:R-:W-:Y:S01]  /*0b30*/  FFMA R22, R29.reuse, R22, R33.reuse ;  /* 0x000000161d167223 */ /* 0x140fe20000000021 */
[----:B------:R-:W-:Y:S01]  /*0b40*/  FFMA R20, R29, R20, R33 ;  /* 0x000000141d147223 */ /* 0x000fe20000000021 */
[----:B------:R-:W-:Y:S01]  /*0b50*/  UIADD3 UR12, UR28, -UR12, URZ ;  /* 0x8000000c1c0c7290 */ /* 0x000fe2000fffe03f */
[----:B------:R-:W-:-:S02]  /*0b60*/  IMAD R17, R24, 0x3c1, R13 ;  /* 0x000003c118117824 */ /* 0x000fc400078e020d */
[C---:B------:R-:W-:Y:S01]  /*0b70*/  FMUL R29, R25.reuse, R18 ;  /* 0x00000012191d7220 */ /* 0x040fe20000400000 */
[C---:B------:R-:W-:Y:S01]  /*0b80*/  FMUL R37, R25.reuse, R6 ;  /* 0x0000000619257220 */ /* 0x040fe20000400000 */
[C---:B------:R-:W-:Y:S01]  /*0b90*/  FMUL R33, R25.reuse, R10 ;  /* 0x0000000a19217220 */ /* 0x040fe20000400000 */
[----:B------:R-:W-:Y:S01]  /*0ba0*/  USHF.R.S32.HI UR17, URZ, 0x8, UR17 ;  /* 0x000000083f117899 */ /* 0x000fe20008011411 */
[----:B------:R-:W-:Y:S01]  /*0bb0*/  FMUL R25, R25, R14 ;  /* 0x0000000e19197220 */ /* 0x000fe20000400000 */
[----:B------:R-:W-:Y:S01]  /*0bc0*/  ULEA.HI UR13, UR4, UR16, URZ, 0x8 ;  /* 0x00000010040d7291 */ /* 0x000fe2000f8f403f */
[----:B------:R-:W-:Y:S01]  /*0bd0*/  MOV R24, UR11 ;  /* 0x0000000b00187c02 */ /* 0x000fe20008000f00 */
[----:B------:R-:W-:Y:S02]  /*0be0*/  IMAD R17, R32, 0xf0400, R17 ;  /* 0x000f040020117824 */ /* 0x000fe400078e0211 */
[----:B------:R-:W-:Y:S01]  /*0bf0*/  FFMA R10, R30, R25, R34 ;  /* 0x000000191e0a7223 */ /* 0x000fe20000000022 */
[----:B------:R-:W-:Y:S01]  /*0c00*/  USHF.R.S32.HI UR15, URZ, 0x8, UR13 ;  /* 0x000000083f0f7899 */ /* 0x000fe2000801140d */
[----:B------:R-:W-:Y:S01]  /*0c10*/  MOV R32, UR12 ;  /* 0x0000000c00207c02 */ /* 0x000fe20008000f00 */
[----:B------:R-:W-:Y:S01]  /*0c20*/  @P0 FMUL R26, R26, 0.25 ;  /* 0x3e8000001a1a0820 */ /* 0x000fe20000400000 */
[----:B------:R-:W-:Y:S01]  /*0c30*/  ULOP3.LUT UR13, UR13, 0xffffff00, URZ, 0xc0, !UPT ;  /* 0xffffff000d0d7892 */ /* 0x000fe2000f8ec03f */
[----:B------:R-:W-:Y:S01]  /*0c40*/  MOV R25, UR17 ;  /* 0x0000001100197c02 */ /* 0x000fe20008000f00 */
[----:B------:R-:W-:Y:S01]  /*0c50*/  ULOP3.LUT UR12, UR19, 0xffffff00, URZ, 0xc0, !UPT ;  /* 0xffffff00130c7892 */ /* 0x000fe2000f8ec03f */
[----:B------:R-:W-:Y:S01]  /*0c60*/  IMAD R24, R24, 0x3c1, R13 ;  /* 0x000003c118187824 */ /* 0x000fe200078e020d */
[----:B------:R-:W-:Y:S01]  /*0c70*/  USHF.R.S32.HI UR18, URZ, 0x8, UR18 ;  /* 0x000000083f127899 */ /* 0x000fe20008011412 */
[----:B------:R-:W-:Y:S01]  /*0c80*/  @!P1 FMUL R26, R26, 16777216 ;  /* 0x4b8000001a1a9820 */ /* 0x000fe20000400000 */
[----:B------:R-:W-:Y:S01]  /*0c90*/  UIADD3 UR13, UR16, -UR13, URZ ;  /* 0x8000000d100d7290 */ /* 0x000fe2000fffe03f */
[----:B------:R-:W-:Y:S01]  /*0ca0*/  MOV R27, UR15 ;  /* 0x0000000f001b7c02 */ /* 0x000fe20008000f00 */
[----:B------:R-:W-:Y:S01]  /*0cb0*/  UIADD3 UR14, UR29, -UR12, URZ ;  /* 0x8000000c1d0e7290 */ /* 0x000fe2000fffe03f */
[----:B------:R-:W-:-:S02]  /*0cc0*/  IMAD R24, R25, 0xf0400, R24 ;  /* 0x000f040019187824 */ /* 0x000fc400078e0218 */
[C-C-:B------:R-:W-:Y:S01]  /*0cd0*/  FFMA R6, R30.reuse, R37, R34.reuse ;  /* 0x000000251e067223 */ /* 0x140fe20000000022 */
[--C-:B------:R-:W-:Y:S01]  /*0ce0*/  FFMA R14, R30, R33, R34.reuse ;  /* 0x000000211e0e7223 */ /* 0x100fe20000000022 */
[----:B------:R-:W-:Y:S01]  /*0cf0*/  IMAD R25, R32, 0x3c1, R13 ;  /* 0x000003c120197824 */ /* 0x000fe200078e020d */
[----:B------:R-:W-:Y:S01]  /*0d00*/  ULOP3.LUT UR15, UR22, 0xffffff00, URZ, 0xc0, !UPT ;  /* 0xffffff00160f7892 */ /* 0x000fe2000f8ec03f */
[----:B------:R-:W-:Y:S01]  /*0d10*/  FFMA R30, R30, R29, R34 ;  /* 0x0000001d1e1e7223 */ /* 0x000fe20000000022 */
[----:B------:R0:W1:Y:S01]  /*0d20*/  MUFU.RCP R32, R26 ;  /* 0x0000001a00207308 */ /* 0x0000620000001000 */
[----:B------:R-:W-:Y:S01]  /*0d30*/  MOV R34, UR18 ;  /* 0x0000001200227c02 */ /* 0x000fe20008000f00 */
[----:B------:R-:W-:Y:S01]  /*0d40*/  USHF.R.S32.HI UR19, URZ, 0x8, UR19 ;  /* 0x000000083f137899 */ /* 0x000fe20008011413 */
[----:B------:R-:W-:Y:S01]  /*0d50*/  MOV R18, UR13 ;  /* 0x0000000d00127c02 */ /* 0x000fe20008000f00 */
[----:B------:R-:W-:Y:S01]  /*0d60*/  UIADD3 UR15, UR10, -UR15, URZ ;  /* 0x8000000f0a0f7290 */ /* 0x000fe2000fffe03f */
[----:B------:R-:W-:Y:S01]  /*0d70*/  FSEL R21, R21, 1, P0 ;  /* 0x3f80000015157808 */ /* 0x000fe20000000000 */
[----:B------:R-:W-:Y:S01]  /*0d80*/  IMAD R25, R34, 0xf0400, R25 ;  /* 0x000f040022197824 */ /* 0x000fe200078e0219 */
[----:B0-----:R-:W-:Y:S01]  /*0d90*/  MOV R26, UR14 ;  /* 0x0000000e001a7c02 */ /* 0x001fe20008000f00 */
[----:B------:R-:W-:Y:S01]  /*0da0*/  FADD R29, -R23, R11 ;  /* 0x0000000b171d7221 */ /* 0x000fe20000000100 */
[----:B------:R-:W-:Y:S01]  /*0db0*/  USHF.R.S32.HI UR22, URZ, 0x8, UR22 ;  /* 0x000000083f167899 */ /* 0x000fe20008011416 */
[----:B------:R-:W-:Y:S01]  /*0dc0*/  MOV R34, UR19 ;  /* 0x0000001300227c02 */ /* 0x000fe20008000f00 */
[--C-:B------:R-:W-:Y:S01]  /*0dd0*/  IMAD R18, R18, 0x3c1, R13.reuse ;  /* 0x000003c112127824 */ /* 0x100fe200078e020d */
[----:B------:R-:W-:Y:S01]  /*0de0*/  USHF.R.S32.HI UR14, URZ, 0x8, UR23 ;  /* 0x000000083f0e7899 */ /* 0x000fe20008011417 */
[----:B------:R-:W-:Y:S01]  /*0df0*/  IMAD R11, R26, 0x3c1, R13 ;  /* 0x000003c11a0b7824 */ /* 0x000fe200078e020d */
[----:B------:R-:W-:Y:S01]  /*0e00*/  MOV R26, UR15 ;  /* 0x0000000f001a7c02 */ /* 0x000fe20008000f00 */
[----:B------:R-:W-:Y:S01]  /*0e10*/  ULOP3.LUT UR23, UR23, 0xffffff00, URZ, 0xc0, !UPT ;  /* 0xffffff0017177892 */ /* 0x000fe2000f8ec03f */
[----:B------:R-:W-:Y:S01]  /*0e20*/  @!P1 FMUL R21, R21, 16777216 ;  /* 0x4b80000015159820 */ /* 0x000fe20000400000 */
[----:B------:R-:W-:-:S02]  /*0e30*/  IMAD R18, R27, 0xf0400, R18 ;  /* 0x000f04001b127824 */ /* 0x000fc400078e0212 */
[C---:B------:R-:W-:Y:S01]  /*0e40*/  FADD R27, -R23.reuse, R7 ;  /* 0x00000007171b7221 */ /* 0x040fe20000000100 */
[----:B------:R-:W-:Y:S01]  /*0e50*/  IMAD R11, R34, 0xf0400, R11 ;  /* 0x000f0400220b7824 */ /* 0x000fe200078e020b */
[----:B------:R-:W-:Y:S01]  /*0e60*/  MOV R34, UR22 ;  /* 0x0000001600227c02 */ /* 0x000fe20008000f00 */
[----:B------:R-:W-:Y:S01]  /*0e70*/  IMAD R7, R26, 0x3c1, R13 ;  /* 0x000003c11a077824 */ /* 0x000fe200078e020d */
[----:B------:R-:W-:Y:S01]  /*0e80*/  UIADD3 UR8, UR8, -UR23, URZ ;  /* 0x8000001708087290 */ /* 0x000fe2000fffe03f */
[C---:B------:R-:W-:Y:S01]  /*0e90*/  FADD R15, -R23.reuse, R15 ;  /* 0x0000000f170f7221 */ /* 0x040fe20000000100 */
[----:B-1----:R-:W-:Y:S01]  /*0ea0*/  FMUL R32, R32, R21 ;  /* 0x0000001520207220 */ /* 0x002fe20000400000 */
[----:B------:R-:W-:Y:S01]  /*0eb0*/  ULEA.HI UR11, UR4, UR6, URZ, 0x8 ;  /* 0x00000006040b7291 */ /* 0x000fe2000f8f403f */
[----:B------:R-:W-:Y:S01]  /*0ec0*/  FADD R19, -R23, R19 ;  /* 0x0000001317137221 */ /* 0x000fe20000000100 */
[----:B------:R-:W-:Y:S01]  /*0ed0*/  UIADD3 UR13, UR5, 0x1, URZ ;  /* 0x00000001050d7890 */ /* 0x000fe2000fffe03f */
[----:B------:R-:W-:Y:S01]  /*0ee0*/  IMAD R7, R34, 0xf0400, R7 ;  /* 0x000f040022077824 */ /* 0x000fe200078e0207 */
[----:B------:R-:W-:Y:S01]  /*0ef0*/  USHF.R.S32.HI UR15, URZ, 0x8, UR24 ;  /* 0x000000083f0f7899 */ /* 0x000fe20008011418 */
[C---:B------:R-:W-:Y:S01]  /*0f00*/  FMUL R34, R32.reuse, R15 ;  /* 0x0000000f20227220 */ /* 0x040fe20000400000 */
[----:B------:R-:W-:Y:S01]  /*0f10*/  ULOP3.LUT UR24, UR24, 0xffffff00, URZ, 0xc0, !UPT ;  /* 0xffffff0018187892 */ /* 0x000fe2000f8ec03f */
[----:B------:R-:W-:Y:S01]  /*0f20*/  MOV R15, UR8 ;  /* 0x00000008000f7c02 */ /* 0x000fe20008000f00 */
[----:B------:R-:W-:Y:S01]  /*0f30*/  ULOP3.LUT UR8, UR11, 0xffffff00, URZ, 0xc0, !UPT ;  /* 0xffffff000b087892 */ /* 0x000fe2000f8ec03f */
[C---:B------:R-:W-:Y:S01]  /*0f40*/  FMUL R26, R32.reuse, R19 ;  /* 0x00000013201a7220 */ /* 0x040fe20000400000 */
[----:B------:R-:W-:Y:S01]  /*0f50*/  ULEA.HI UR10, UR4, UR13, URZ, 0x8 ;  /* 0x0000000d040a7291 */ /* 0x000fe2000f8f403f */
[C---:B------:R-:W-:Y:S01]  /*0f60*/  FMUL R27, R32.reuse, R27 ;  /* 0x0000001b201b7220 */ /* 0x040fe20000400000 */
[----:B------:R-:W-:Y:S01]  /*0f70*/  FMUL R32, R32, R29 ;  /* 0x0000001d20207220 */ /* 0x000fe20000400000 */
[----:B------:R-:W-:Y:S01]  /*0f80*/  UIADD3 UR7, UR7, -UR24, URZ ;  /* 0x8000001807077290 */ /* 0x000fe2000fffe03f */
[C-C-:B------:R-:W-:Y:S01]  /*0f90*/  FFMA R29, R31.reuse, R34, R35.reuse ;  /* 0x000000221f1d7223 */ /* 0x140fe20000000023 */
[----:B------:R-:W-:Y:S01]  /*0fa0*/  UIADD3 UR8, UR6, -UR8, URZ ;  /* 0x8000000806087290 */ /* 0x000fe2000fffe03f */
[C-C-:B------:R-:W-:Y:S01]  /*0fb0*/  FFMA R27, R31.reuse, R27, R35.reuse ;  /* 0x0000001b1f1b7223 */ /* 0x140fe20000000023 */
[----:B------:R-:W-:Y:S01]  /*0fc0*/  ULOP3.LUT UR6, UR10, 0xffffff00, URZ, 0xc0, !UPT ;  /* 0xffffff000a067892 */ /* 0x000fe2000f8ec03f */
[C-C-:B------:R-:W-:Y:S01]  /*0fd0*/  FFMA R32, R31.reuse, R32, R35.reuse ;  /* 0x000000201f207223 */ /* 0x140fe20000000023 */
[----:B------:R-:W-:Y:S01]  /*0fe0*/  MOV R34, UR14 ;  /* 0x0000000e00227c02 */ /* 0x000fe20008000f00 */
[----:B------:R-:W-:Y:S01]  /*0ff0*/  FFMA R31, R31, R26, R35 ;  /* 0x0000001a1f1f7223 */ /* 0x000fe20000000023 */
[----:B------:R-:W-:Y:S01]  /*1000*/  IMAD R15, R15, 0x3c1, R13 ;  /* 0x000003c10f0f7824 */ /* 0x000fe200078e020d */
[----:B------:R-:W-:Y:S01]  /*1010*/  MOV R26, UR7 ;  /* 0x00000007001a7c02 */ /* 0x000fe20008000f00 */
[----:B------:R-:W-:-:S02]  /*1020*/  UIADD3 UR13, UR13, -UR6, URZ ;  /* 0x800000060d0d7290 */ /* 0x000fc4000fffe03f */
[----:B------:R-:W-:Y:S01]  /*1030*/  ULEA.HI UR6, UR4, UR5, URZ, 0x8 ;  /* 0x0000000504067291 */ /* 0x000fe2000f8f403f */
[----:B------:R-:W-:Y:S01]  /*1040*/  IMAD R15, R34, 0xf0400, R15 ;  /* 0x000f0400220f7824 */ /* 0x000fe200078e020f */
[----:B------:R-:W-:Y:S01]  /*1050*/  USHF.R.S32.HI UR11, URZ, 0x8, UR11 ;  /* 0x000000083f0b7899 */ /* 0x000fe2000801140b */
[----:B------:R-:W-:Y:S01]  /*1060*/  MOV R34, UR15 ;  /* 0x0000000f00227c02 */ /* 0x000fe20008000f00 */
[----:B------:R-:W-:Y:S01]  /*1070*/  IMAD R19, R26, 0x3c1, R13 ;  /* 0x000003c11a137824 */ /* 0x000fe200078e020d */
[----:B------:R-:W-:Y:S01]  /*1080*/  MOV R26, UR8 ;  /* 0x00000008001a7c02 */ /* 0x000fe20008000f00 */
[----:B------:R-:W-:Y:S02]  /*1090*/  ULOP3.LUT UR7, UR6, 0xffffff00, URZ, 0xc0, !UPT ;  /* 0xffffff0006077892 */ /* 0x000fe4000f8ec03f */
[----:B------:R-:W-:Y:S01]  /*10a0*/  IMAD R19, R34, 0xf0400, R19 ;  /* 0x000f040022137824 */ /* 0x000fe200078e0213 */
[----:B------:R-:W-:Y:S01]  /*10b0*/  UIADD3 UR9, UR5, 0x2, URZ ;  /* 0x0000000205097890 */ /* 0x000fe2000fffe03f */
[----:B------:R-:W-:Y:S01]  /*10c0*/  MOV R34, UR11 ;  /* 0x0000000b00227c02 */ /* 0x000fe20008000f00 */
[----:B------:R-:W-:Y:S01]  /*10d0*/  UIADD3 UR7, UR5, -UR7, URZ ;  /* 0x8000000705077290 */ /* 0x000fe2000fffe03f */
[----:B------:R-:W-:Y:S01]  /*10e0*/  IMAD R21, R26, 0x3c1, R13 ;  /* 0x000003c11a157824 */ /* 0x000fe200078e020d */
[----:B------:R-:W-:-:S02]  /*10f0*/  ULEA.HI UR12, UR4, UR9, URZ, 0x8 ;  /* 0x00000009040c7291 */ /* 0x000fc4000f8f403f */
[----:B------:R-:W-:Y:S01]  /*1100*/  UIADD3 UR5, UR5, 0xf, URZ ;  /* 0x0000000f05057890 */ /* 0x000fe2000fffe03f */
[----:B------:R-:W-:Y:S01]  /*1110*/  IMAD R21, R34, 0xf0400, R21 ;  /* 0x000f040022157824 */ /* 0x000fe200078e0215 */
[----:B------:R-:W-:Y:S01]  /*1120*/  USHF.R.S32.HI UR6, URZ, 0x8, UR6 ;  /* 0x000000083f067899 */ /* 0x000fe20008011406 */
[----:B------:R-:W-:Y:S01]  /*1130*/  MOV R34, UR7 ;  /* 0x0000000700227c02 */ /* 0x000fe20008000f00 */
[----:B------:R-:W-:Y:S02]  /*1140*/  ULOP3.LUT UR14, UR12, 0xffffff00, URZ, 0xc0, !UPT ;  /* 0xffffff000c0e7892 */ /* 0x000fe4000f8ec03f */
[----:B------:R-:W-:Y:S02]  /*1150*/  ULEA.HI UR4, UR4, UR5, URZ, 0x8 ;  /* 0x0000000504047291 */ /* 0x000fe4000f8f403f */
[----:B------:R-:W-:Y:S01]  /*1160*/  IMAD R37, R34, 0x3c1, R13 ;  /* 0x000003c122257824 */ /* 0x000fe200078e020d */
[----:B------:R-:W-:Y:S01]  /*1170*/  UIADD3 UR14, UR9, -UR14, URZ ;  /* 0x8000000e090e7290 */ /* 0x000fe2000fffe03f */
[----:B------:R-:W-:Y:S01]  /*1180*/  MOV R34, UR6 ;  /* 0x0000000600227c02 */ /* 0x000fe20008000f00 */
[----:B------:R-:W-:-:S02]  /*1190*/  ULOP3.LUT UR6, UR4, 0xffffff00, URZ, 0xc0, !UPT ;  /* 0xffffff0004067892 */ /* 0x000fc4000f8ec03f */
[----:B------:R-:W-:Y:S02]  /*11a0*/  USHF.R.S32.HI UR12, URZ, 0x8, UR12 ;  /* 0x000000083f0c7899 */ /* 0x000fe4000801140c */
[----:B------:R-:W-:Y:S01]  /*11b0*/  UIADD3 UR6, UR5, -UR6, URZ ;  /* 0x8000000605067290 */ /* 0x000fe2000fffe03f */
[----:B------:R-:W-:Y:S01]  /*11c0*/  MOV R26, UR14 ;  /* 0x0000000e001a7c02 */ /* 0x000fe20008000f00 */
[----:B------:R-:W0:Y:S04]  /*11d0*/  S2UR UR5, SR_CgaCtaId ;  /* 0x00000000000579c3 */ /* 0x000e280000008800 */
[----:B------:R-:W-:Y:S01]  /*11e0*/  IMAD R23, R26, 0x3c1, R13 ;  /* 0x000003c11a177824 */ /* 0x000fe200078e020d */
[----:B------:R-:W-:Y:S01]  /*11f0*/  MOV R26, UR12 ;  /* 0x0000000c001a7c02 */ /* 0x000fe20008000f00 */
[----:B------:R-:W-:Y:S01]  /*1200*/  USHF.R.S32.HI UR10, URZ, 0x8, UR10 ;  /* 0x000000083f0a7899 */ /* 0x000fe2000801140a */
[----:B------:R-:W-:-:S03]  /*1210*/  IMAD R37, R34, 0xf0400, R37 ;  /* 0x000f040022257824 */ /* 0x000fc600078e0225 */
[----:B------:R-:W-:Y:S01]  /*1220*/  IMAD R23, R26, 0xf0400, R23 ;  /* 0x000f04001a177824 */ /* 0x000fe200078e0217 */
[----:B------:R-:W-:Y:S01]  /*1230*/  MOV R26, UR13 ;  /* 0x0000000d001a7c02 */ /* 0x000fe20008000f00 */
[----:B------:R-:W-:Y:S01]  /*1240*/  USHF.R.S32.HI UR4, URZ, 0x8, UR4 ;  /* 0x000000083f047899 */ /* 0x000fe20008011404 */
[----:B------:R-:W-:Y:S02]  /*1250*/  MOV R34, UR6 ;  /* 0x0000000600227c02 */ /* 0x000fe40008000f00 */
[----:B------:R-:W-:Y:S01]  /*1260*/  MOV R33, UR10 ;  /* 0x0000000a00217c02 */ /* 0x000fe20008000f00 */
[--C-:B------:R-:W-:Y:S01]  /*1270*/  IMAD R26, R26, 0x3c1, R13.reuse ;  /* 0x000003c11a1a7824 */ /* 0x100fe200078e020d */
[----:B------:R-:W-:Y:S01]  /*1280*/  ISETP.GE.AND P0, PT, R13, 0x3c1, PT ;  /* 0x000003c10d00780c */ /* 0x000fe20003f06270 */
[----:B------:R-:W-:Y:S01]  /*1290*/  IMAD R13, R34, 0x3c1, R13 ;  /* 0x000003c1220d7824 */ /* 0x000fe200078e020d */
[----:B------:R-:W-:Y:S01]  /*12a0*/  MOV R34, UR4 ;  /* 0x0000000400227c02 */ /* 0x000fe20008000f00 */
[----:B------:R-:W-:Y:S01]  /*12b0*/  IMAD R26, R33, 0xf0400, R26 ;  /* 0x000f0400211a7824 */ /* 0x000fe200078e021a */
[----:B------:R-:W-:Y:S01]  /*12c0*/  UMOV UR4, 0x400 ;  /* 0x0000040000047882 */ /* 0x000fe20000000000 */
[----:B------:R-:W-:Y:S01]  /*12d0*/  SHF.L.U32 R33, R2, 0xa, RZ ;  /* 0x0000000a02217819 */ /* 0x000fe200000006ff */
[----:B0-----:R-:W-:-:S03]  /*12e0*/  UPRMT UR4, UR5, 0x654, UR4 ;  /* 0x0000065405047896 */ /* 0x001fc60008000004 */
[----:B------:R-:W-:Y:S01]  /*12f0*/  LOP3.LUT R33, R33, 0xc00, RZ, 0xc0, !PT ;  /* 0x00000c0021217812 */ /* 0x000fe200078ec0ff */
[----:B------:R-:W-:Y:S01]  /*1300*/  IMAD R13, R34, 0xf0400, R13 ;  /* 0x000f0400220d7824 */ /* 0x000fe200078e020d */
[----:B------:R-:W-:Y:S02]  /*1310*/  FSETP.GEU.AND P1, PT, R8, RZ, PT ;  /* 0x000000ff0800720b */ /* 0x000fe40003f2e000 */
[C---:B------:R-:W-:Y:S02]  /*1320*/  LOP3.LUT R34, R33.reuse, R0, RZ, 0xfc, !PT ;  /* 0x0000000021227212 */ /* 0x040fe400078efcff */
[----:B------:R-:W-:-:S04]  /*1330*/  LEA.HI R35, R33, UR4, RZ, 0x1a ;  /* 0x0000000421237c11 */ /* 0x000fc8000f8fd0ff */
[----:B------:R-:W-:Y:S02]  /*1340*/  LEA R0, R34, R35, 0x2 ;  /* 0x0000002322007211 */ /* 0x000fe400078e10ff */
[----:B------:R-:W-:Y:S02]  /*1350*/  FSEL R35, R8, RZ, P1 ;  /* 0x000000ff08237208 */ /* 0x000fe40000800000 */
[----:B------:R-:W-:Y:S02]  /*1360*/  LOP3.LUT R8, R33, 0x100, RZ, 0xfc, !PT ;  /* 0x0000010021087812 */ /* 0x000fe400078efcff */
[C---:B------:R-:W-:Y:S02]  /*1370*/  FSETP.GEU.AND P1, PT, R5.reuse, RZ, PT ;  /* 0x000000ff0500720b */ /* 0x040fe40003f2e000 */
[----:B------:R-:W-:Y:S02]  /*1380*/  LEA.HI R8, R8, UR4, RZ, 0x1a ;  /* 0x0000000408087c11 */ /* 0x000fe4000f8fd0ff */
[----:B------:R-:W-:-:S02]  /*1390*/  FSEL R5, R5, RZ, P1 ;  /* 0x000000ff05057208 */ /* 0x000fc40000800000 */
[----:B------:R-:W-:Y:S01]  /*13a0*/  LEA R8, R34, R8, 0x2 ;  /* 0x0000000822087211 */ /* 0x000fe200078e10ff */
[----:B------:R-:W-:Y:S01]  /*13b0*/  STS [R0], R35 ;  /* 0x0000002300007388 */ /* 0x000fe20000000800 */
[----:B------:R-:W-:-:S03]  /*13c0*/  FSETP.GEU.AND P1, PT, R6, RZ, PT ;  /* 0x000000ff0600720b */ /* 0x000fc60003f2e000 */
[----:B------:R0:W-:Y:S01]  /*13d0*/  STS [R8+0x400], R5 ;  /* 0x0004000508007388 */ /* 0x0001e20000000800 */
[----:B------:R-:W-:Y:S02]  /*13e0*/  FSETP.GEU.AND P3, PT, R4, RZ, PT ;  /* 0x000000ff0400720b */ /* 0x000fe40003f6e000 */
[C---:B0-----:R-:W-:Y:S02]  /*13f0*/  LOP3.LUT R5, R33.reuse, 0x200, RZ, 0xfc, !PT ;  /* 0x0000020021057812 */ /* 0x041fe400078efcff */
[----:B------:R-:W-:Y:S02]  /*1400*/  LOP3.LUT R33, R33, 0x300, RZ, 0xfc, !PT ;  /* 0x0000030021217812 */ /* 0x000fe400078efcff */
[----:B------:R-:W-:Y:S02]  /*1410*/  LEA.HI R5, R5, UR4, RZ, 0x1a ;  /* 0x0000000405057c11 */ /* 0x000fe4000f8fd0ff */
[----:B------:R-:W-:Y:S02]  /*1420*/  FSEL R35, R6, RZ, P1 ;  /* 0x000000ff06237208 */ /* 0x000fe40000800000 */
[----:B------:R-:W-:-:S02]  /*1430*/  FSETP.GEU.AND P1, PT, R27, RZ, PT ;  /* 0x000000ff1b00720b */ /* 0x000fc40003f2e000 */
[----:B------:R-:W-:Y:S02]  /*1440*/  LEA.HI R33, R33, UR4, RZ, 0x1a ;  /* 0x0000000421217c11 */ /* 0x000fe4000f8fd0ff */
[----:B------:R-:W-:Y:S02]  /*1450*/  LEA R5, R34, R5, 0x2 ;  /* 0x0000000522057211 */ /* 0x000fe400078e10ff */
[----:B------:R-:W-:Y:S02]  /*1460*/  FSEL R27, R27, RZ, P1 ;  /* 0x000000ff1b1b7208 */ /* 0x000fe40000800000 */
[----:B------:R-:W-:Y:S02]  /*1470*/  FSETP.GEU.AND P2, PT, R36, RZ, PT ;  /* 0x000000ff2400720b */ /* 0x000fe40003f4e000 */
[----:B------:R-:W-:Y:S02]  /*1480*/  LEA R6, R34, R33, 0x2 ;  /* 0x0000002122067211 */ /* 0x000fe400078e10ff */
[----:B------:R-:W-:Y:S01]  /*1490*/  FSETP.GEU.AND P1, PT, R14, RZ, PT ;  /* 0x000000ff0e00720b */ /* 0x000fe20003f2e000 */
[----:B------:R0:W-:Y:S01]  /*14a0*/  STS [R5+0x800], R35 ;  /* 0x0008002305007388 */ /* 0x0001e20000000800 */
[----:B------:R-:W-:-:S02]  /*14b0*/  FSEL R33, R4, RZ, P3 ;  /* 0x000000ff04217208 */ /* 0x000fc40001800000 */
[----:B------:R-:W-:Y:S02]  /*14c0*/  FSETP.GEU.AND P5, PT, R32, RZ, PT ;  /* 0x000000ff2000720b */ /* 0x000fe40003fae000 */
[----:B------:R-:W-:Y:S02]  /*14d0*/  FSETP.GEU.AND P4, PT, R9, RZ, PT ;  /* 0x000000ff0900720b */ /* 0x000fe40003f8e000 */
[----:B------:R-:W-:Y:S01]  /*14e0*/  FSETP.GEU.AND P3, PT, R22, RZ, PT ;  /* 0x000000ff1600720b */ /* 0x000fe20003f6e000 */
[----:B------:R1:W-:Y:S01]  /*14f0*/  STS [R6+0xc00], R27 ;  /* 0x000c001b06007388 */ /* 0x0003e20000000800 */
[----:B------:R-:W-:Y:S02]  /*1500*/  FSEL R14, R14, RZ, P1 ;  /* 0x000000ff0e0e7208 */ /* 0x000fe40000800000 */
[----:B0-----:R-:W-:Y:S02]  /*1510*/  FSEL R35, R36, RZ, P2 ;  /* 0x000000ff24237208 */ /* 0x001fe40001000000 */
[----:B------:R-:W-:-:S02]  /*1520*/  FSETP.GEU.AND P2, PT, R10, RZ, PT ;  /* 0x000000ff0a00720b */ /* 0x000fc40003f4e000 */
[----:B------:R-:W-:Y:S02]  /*1530*/  FSETP.GEU.AND P1, PT, R29, RZ, PT ;  /* 0x000000ff1d00720b */ /* 0x000fe40003f2e000 */
[----:B------:R-:W-:Y:S02]  /*1540*/  FSEL R9, R9, RZ, P4 ;  /* 0x000000ff09097208 */ /* 0x000fe40002000000 */
[----:B-1----:R-:W-:Y:S01]  /*1550*/  FSEL R27, R32, RZ, P5 ;  /* 0x000000ff201b7208 */ /* 0x002fe20002800000 */
[----:B------:R0:W-:Y:S01]  /*1560*/  STS [R0+0x100], R33 ;  /* 0x0001002100007388 */ /* 0x0001e20000000800 */
[----:B------:R-:W-:Y:S02]  /*1570*/  FSEL R22, R22, RZ, P3 ;  /* 0x000000ff16167208 */ /* 0x000fe40001800000 */
[----:B------:R-:W-:Y:S01]  /*1580*/  FSETP.GEU.AND P4, PT, R28, RZ, PT ;  /* 0x000000ff1c00720b */ /* 0x000fe20003f8e000 */
[----:B------:R-:W-:Y:S01]  /*1590*/  STS [R8+0x500], R35 ;  /* 0x0005002308007388 */ /* 0x000fe20000000800 */
[----:B------:R-:W-:-:S02]  /*15a0*/  FSEL R10, R10, RZ, P2 ;  /* 0x000000ff0a0a7208 */ /* 0x000fc40001000000 */
[----:B------:R-:W-:Y:S01]  /*15b0*/  FSETP.GEU.AND P3, PT, R20, RZ, PT ;  /* 0x000000ff1400720b */ /* 0x000fe20003f6e000 */
[----:B------:R1:W-:Y:S01]  /*15c0*/  STS [R5+0x900], R14 ;  /* 0x0009000e05007388 */ /* 0x0003e20000000800 */
[----:B------:R-:W-:Y:S02]  /*15d0*/  FSEL R29, R29, RZ, P1 ;  /* 0x000000ff1d1d7208 */ /* 0x000fe40000800000 */
[----:B------:R-:W-:Y:S01]  /*15e0*/  FSETP.GEU.AND P2, PT, R30, RZ, PT ;  /* 0x000000ff1e00720b */ /* 0x000fe20003f4e000 */
[----:B------:R2:W-:Y:S01]  /*15f0*/  STS [R6+0xd00], R27 ;  /* 0x000d001b06007388 */ /* 0x0005e20000000800 */
[----:B------:R-:W-:Y:S02]  /*1600*/  FSETP.GEU.AND P1, PT, R31, RZ, PT ;  /* 0x000000ff1f00720b */ /* 0x000fe40003f2e000 */
[----:B0-----:R-:W-:Y:S01]  /*1610*/  FSEL R33, R28, RZ, P4 ;  /* 0x000000ff1c217208 */ /* 0x001fe20002000000 */
[----:B------:R-:W-:Y:S01]  /*1620*/  STS [R0+0x200], R9 ;  /* 0x0002000900007388 */ /* 0x000fe20000000800 */
[----:B------:R-:W-:-:S02]  /*1630*/  FSEL R30, R30, RZ, P2 ;  /* 0x000000ff1e1e7208 */ /* 0x000fc40001000000 */
[----:B-1----:R-:W-:Y:S01]  /*1640*/  FSEL R14, R31, RZ, P1 ;  /* 0x000000ff1f0e7208 */ /* 0x002fe20000800000 */
[----:B------:R-:W-:Y:S01]  /*1650*/  STS [R8+0x600], R22 ;  /* 0x0006001608007388 */ /* 0x000fe20000000800 */
[----:B--2---:R-:W-:-:S03]  /*1660*/  FSEL R27, R20, RZ, P3 ;  /* 0x000000ff141b7208 */ /* 0x004fc60001800000 */
[----:B------:R-:W-:Y:S04]  /*1670*/  STS [R5+0xa00], R10 ;  /* 0x000a000a05007388 */ /* 0x000fe80000000800 */
[----:B------:R-:W-:Y:S04]  /*1680*/  STS [R6+0xe00], R29 ;  /* 0x000e001d06007388 */ /* 0x000fe80000000800 */
[----:B------:R0:W-:Y:S04]  /*1690*/  STS [R0+0x300], R33 ;  /* 0x0003002100007388 */ /* 0x0001e80000000800 */
[----:B------:R-:W-:Y:S04]  /*16a0*/  STS [R8+0x700], R27 ;  /* 0x0007001b08007388 */ /* 0x000fe80000000800 */
[----:B------:R1:W-:Y:S04]  /*16b0*/  STS [R5+0xb00], R30 ;  /* 0x000b001e05007388 */ /* 0x0003e80000000800 */
[----:B------:R-:W-:Y:S01]  /*16c0*/  STS [R6+0xf00], R14 ;  /* 0x000f000e06007388 */ /* 0x000fe20000000800 */
[----:B------:R-:W-:-:S04]  /*16d0*/  LOP3.LUT R2, R2, 0xff, RZ, 0xc0, !PT ;  /* 0x000000ff02027812 */ /* 0x000fc800078ec0ff */
[----:B0-----:R-:W-:Y:S01]  /*16e0*/  LEA R0, R2, UR4, 0x2 ;  /* 0x0000000402007c11 */ /* 0x001fe2000f8e10ff */
[----:B------:R-:W-:Y:S08]  /*16f0*/  BAR.SYNC.DEFER_BLOCKING 0x0 ;  /* 0x0000000000007b1d */ /* 0x000ff00000010000 */
[----:B-1----:R-:W0:Y:S01]  /*1700*/  LDC.64 R4, c[0x0][0x238] ;  /* 0x00008e00ff047b82 */ /* 0x002e220000000a00 */
[----:B------:R-:W1:Y:S04]  /*1710*/  LDS R2, [R0] ;  /* 0x0000000000027984 */ /* 0x000e680000000800 */
[----:B------:R-:W2:Y:S04]  /*1720*/  LDS R9, [R0+0x404] ;  /* 0x0004040000097984 */ /* 0x000ea80000000800 */
[----:B------:R-:W3:Y:S04]  /*1730*/  LDS R34, [R0+0x808] ;  /* 0x0008080000227984 */ /* 0x000ee80000000800 */
[----:B------:R-:W4:Y:S04]  /*1740*/  LDS R35, [R0+0xc0c] ;  /* 0x000c0c0000237984 */ /* 0x000f280000000800 */
[----:B------:R-:W5:Y:S01]  /*1750*/  LDS R33, [R0+0x1010] ;  /* 0x0010100000217984 */ /* 0x000f620000000800 */
[----:B0-----:R-:W-:-:S03]  /*1760*/  IMAD.WIDE R36, R37, 0x4, R4 ;  /* 0x0000000425247825 */ /* 0x001fc600078e0204 */
[----:B------:R-:W0:Y:S04]  /*1770*/  LDS R32, [R0+0x1414] ;  /* 0x0014140000207984 */ /* 0x000e280000000800 */
[----:B------:R-:W0:Y:S04]  /*1780*/  LDS R31, [R0+0x1818] ;  /* 0x00181800001f7984 */ /* 0x000e280000000800 */
[----:B------:R-:W0:Y:S04]  /*1790*/  LDS R30, [R0+0x1c1c] ;  /* 0x001c1c00001e7984 */ /* 0x000e280000000800 */
[----:B------:R-:W0:Y:S04]  /*17a0*/  LDS R29, [R0+0x2020] ;  /* 0x00202000001d7984 */ /* 0x000e280000000800 */
[----:B------:R-:W0:Y:S04]  /*17b0*/  LDS R28, [R0+0x2424] ;  /* 0x00242400001c7984 */ /* 0x000e280000000800 */
[----:B------:R-:W0:Y:S04]  /*17c0*/  LDS R22, [R0+0x2828] ;  /* 0x0028280000167984 */ /* 0x000e280000000800 */
[----:B------:R-:W0:Y:S04]  /*17d0*/  LDS R14, [R0+0x2c2c] ;  /* 0x002c2c00000e7984 */ /* 0x000e280000000800 */
[----:B------:R-:W0:Y:S04]  /*17e0*/  LDS R10, [R0+0x3030] ;  /* 0x00303000000a7984 */ /* 0x000e280000000800 */
[----:B-1----:R1:W-:Y:S04]  /*17f0*/  @!P0 STG.E desc[UR20][R36.64], R2 ;  /* 0x0000000224008986 */ /* 0x0023e8000c101914 */
[----:B------:R-:W0:Y:S04]  /*1800*/  LDS R6, [R0+0x3434] ;  /* 0x0034340000067984 */ /* 0x000e280000000800 */
[----:B------:R-:W0:Y:S01]  /*1810*/  LDS R2, [R0+0x3838] ;  /* 0x0038380000027984 */ /* 0x000e220000000800 */
[----:B------:R-:W-:-:S05]  /*1820*/  IMAD.WIDE R26, R26, 0x4, R4 ;  /* 0x000000041a1a7825 */ /* 0x000fca00078e0204 */
[----:B--2---:R2:W-:Y:S01]  /*1830*/  @!P0 STG.E desc[UR20][R26.64], R9 ;  /* 0x000000091a008986 */ /* 0x0045e2000c101914 */
[----:B------:R-:W-:-:S04]  /*1840*/  IMAD.WIDE R20, R21, 0x4, R4 ;  /* 0x0000000415147825 */ /* 0x000fc800078e0204 */
[----:B-1----:R-:W-:-:S04]  /*1850*/  IMAD.WIDE R36, R19, 0x4, R4 ;  /* 0x0000000413247825 */ /* 0x002fc800078e0204 */
[----:B--2---:R-:W-:-:S05]  /*1860*/  IMAD.WIDE R8, R23, 0x4, R4 ;  /* 0x0000000417087825 */ /* 0x004fca00078e0204 */
[----:B---3--:R1:W-:Y:S01]  /*1870*/  @!P0 STG.E desc[UR20][R8.64], R34 ;  /* 0x0000002208008986 */ /* 0x0083e2000c101914 */
[----:B------:R-:W-:-:S03]  /*1880*/  IMAD.WIDE R26, R11, 0x4, R4 ;  /* 0x000000040b1a7825 */ /* 0x000fc600078e0204 */
[----:B----4-:R2:W-:Y:S01]  /*1890*/  @!P0 STG.E desc[UR20][R20.64], R35 ;  /* 0x0000002314008986 */ /* 0x0105e2000c101914 */
[----:B------:R-:W-:-:S03]  /*18a0*/  IMAD.WIDE R18, R18, 0x4, R4 ;  /* 0x0000000412127825 */ /* 0x000fc600078e0204 */
[----:B-----5:R3:W-:Y:S01]  /*18b0*/  @!P0 STG.E desc[UR20][R36.64], R33 ;  /* 0x0000002124008986 */ /* 0x0207e2000c101914 */
[----:B-1----:R-:W-:-:S04]  /*18c0*/  IMAD.WIDE R8, R15, 0x4, R4 ;  /* 0x000000040f087825 */ /* 0x002fc800078e0204 */
[--C-:B--2---:R-:W-:Y:S01]  /*18d0*/  IMAD.WIDE R20, R7, 0x4, R4.reuse ;  /* 0x0000000407147825 */ /* 0x104fe200078e0204 */
[----:B0-----:R0:W-:Y:S03]  /*18e0*/  @!P0 STG.E desc[UR20][R8.64], R32 ;  /* 0x0000002008008986 */ /* 0x0011e6000c101914 */
[--C-:B------:R-:W-:Y:S01]  /*18f0*/  IMAD.WIDE R34, R25, 0x4, R4.reuse ;  /* 0x0000000419227825 */ /* 0x100fe200078e0204 */
[----:B------:R1:W-:Y:S03]  /*1900*/  @!P0 STG.E desc[UR20][R20.64], R31 ;  /* 0x0000001f14008986 */ /* 0x0003e6000c101914 */
[--C-:B------:R-:W-:Y:S01]  /*1910*/  IMAD.WIDE R24, R24, 0x4, R4.reuse ;  /* 0x0000000418187825 */ /* 0x100fe200078e0204 */
[----:B------:R2:W-:Y:S03]  /*1920*/  @!P0 STG.E desc[UR20][R26.64], R30 ;  /* 0x0000001e1a008986 */ /* 0x0005e6000c101914 */
[--C-:B---3--:R-:W-:Y:S01]  /*1930*/  IMAD.WIDE R36, R17, 0x4, R4.reuse ;  /* 0x0000000411247825 */ /* 0x108fe200078e0204 */
[----:B------:R2:W-:Y:S03]  /*1940*/  @!P0 STG.E desc[UR20][R34.64], R29 ;  /* 0x0000001d22008986 */ /* 0x0005e6000c101914 */
[--C-:B------:R-:W-:Y:S01]  /*1950*/  IMAD.WIDE R16, R16, 0x4, R4.reuse ;  /* 0x0000000410107825 */ /* 0x100fe200078e0204 */
[----:B------:R2:W-:Y:S03]  /*1960*/  @!P0 STG.E desc[UR20][R24.64], R28 ;  /* 0x0000001c18008986 */ /* 0x0005e6000c101914 */
[--C-:B0-----:R-:W-:Y:S01]  /*1970*/  IMAD.WIDE R8, R12, 0x4, R4.reuse ;  /* 0x000000040c087825 */ /* 0x101fe200078e0204 */
[----:B------:R2:W-:Y:S03]  /*1980*/  @!P0 STG.E desc[UR20][R18.64], R22 ;  /* 0x0000001612008986 */ /* 0x0005e6000c101914 */
[----:B-1----:R-:W-:Y:S01]  /*1990*/  IMAD.WIDE R20, R3, 0x4, R4 ;  /* 0x0000000403147825 */ /* 0x002fe200078e0204 */
[----:B------:R2:W-:Y:S04]  /*19a0*/  @!P0 STG.E desc[UR20][R36.64], R14 ;  /* 0x0000000e24008986 */ /* 0x0005e8000c101914 */
[----:B------:R2:W-:Y:S04]  /*19b0*/  @!P0 STG.E desc[UR20][R16.64], R10 ;  /* 0x0000000a10008986 */ /* 0x0005e8000c101914 */
[----:B------:R2:W-:Y:S04]  /*19c0*/  @!P0 STG.E desc[UR20][R8.64], R6 ;  /* 0x0000000608008986 */ /* 0x0005e8000c101914 */
[----:B------:R2:W-:Y:S01]  /*19d0*/  @!P0 STG.E desc[UR20][R20.64], R2 ;  /* 0x0000000214008986 */ /* 0x0005e2000c101914 */
[----:B------:R-:W-:Y:S05]  /*19e0*/  @P0 EXIT ;  /* 0x000000000000094d */ /* 0x000fea0003800000 */
[----:B------:R-:W0:Y:S01]  /*19f0*/  LDS R3, [R0+0x3c3c] ;  /* 0x003c3c0000037984 */ /* 0x000e220000000800 */
[----:B------:R-:W-:-:S05]  /*1a00*/  IMAD.WIDE R4, R13, 0x4, R4 ;  /* 0x000000040d047825 */ /* 0x000fca00078e0204 */
[----:B0-----:R-:W-:Y:S01]  /*1a10*/  STG.E desc[UR20][R4.64], R3 ;  /* 0x0000000304007986 */ /* 0x001fe2000c101914 */
[----:B------:R-:W-:Y:S05]  /*1a20*/  EXIT ;  /* 0x000000000000794d */ /* 0x000fea0003800000 */
.L_x_0:
[----:B------:R-:W-:-:S00]  /*1a30*/  BRA `(.L_x_0) ;  /* 0xfffffffc00fc7947 */ /* 0x000fc0000383ffff */
[----:B------:R-:W-:-:S00]  /*1a40*/  NOP ;  /* 0x0000000000007918 */ /* 0x000fc00000000000 */
        /* <DEDUP_REMOVED lines=11> */
.L_x_1:


//--------------------- .nv.global.init           --------------------------
	.section	.nv.global.init,"aw",@progbits
.nv.global.init:
	.type		_$_str,@object
	.size		_$_str,(_$_str_$_2 - _$_str)
_$_str:
        /*0000*/ 	.byte	0x5f, 0x5f, 0x43, 0x55, 0x44, 0x41, 0x5f, 0x46, 0x54, 0x5a, 0x00
	.type		_$_str_$_2,@object
	.size		_$_str_$_2,(.L_1 - _$_str_$_2)
_$_str_$_2:
        /*000b*/ 	.byte	0x5f, 0x5f, 0x43, 0x55, 0x44, 0x41, 0x5f, 0x50, 0x52, 0x45, 0x43, 0x5f, 0x53, 0x51, 0x52, 0x54
        /*001b*/ 	.byte	0x00
.L_1:


//--------------------- .nv.shared.triton_poi_fused__native_batch_norm_legit_no_training_relu_8 --------------------------
	.section	.nv.shared.triton_poi_fused__native_batch_norm_legit_no_training_relu_8,"aw",@nobits
	.sectionflags	@""
	.align	16
	.zero		1024


//--------------------- .nv.constant0.triton_poi_fused__native_batch_norm_legit_no_training_relu_8 --------------------------
	.section	.nv.constant0.triton_poi_fused__native_batch_norm_legit_no_training_relu_8,"a",@progbits
	.sectionflags	@""
	.align	4
.nv.constant0.triton_poi_fused__native_batch_norm_legit_no_training_relu_8:
	.zero		584
